//
// Generated by NVIDIA NVVM Compiler
//
// Compiler Build ID: CL-36424714
// Cuda compilation tools, release 13.0, V13.0.88
// Based on NVVM 20.0.0
//

.version 9.0
.target sm_100
.address_size 64

	// .globl	_Z18convolution_kernelPfS_S_iiiiiii

.visible .entry _Z18convolution_kernelPfS_S_iiiiiii(
	.param .u64 .ptr .align 1 _Z18convolution_kernelPfS_S_iiiiiii_param_0,
	.param .u64 .ptr .align 1 _Z18convolution_kernelPfS_S_iiiiiii_param_1,
	.param .u64 .ptr .align 1 _Z18convolution_kernelPfS_S_iiiiiii_param_2,
	.param .u32 _Z18convolution_kernelPfS_S_iiiiiii_param_3,
	.param .u32 _Z18convolution_kernelPfS_S_iiiiiii_param_4,
	.param .u32 _Z18convolution_kernelPfS_S_iiiiiii_param_5,
	.param .u32 _Z18convolution_kernelPfS_S_iiiiiii_param_6,
	.param .u32 _Z18convolution_kernelPfS_S_iiiiiii_param_7,
	.param .u32 _Z18convolution_kernelPfS_S_iiiiiii_param_8,
	.param .u32 _Z18convolution_kernelPfS_S_iiiiiii_param_9
)
{


	ret;

}


// ===== COMPILED SASS (sm_100) =====

	.target	sm_100

	.elftype	@"ET_EXEC"


//--------------------- .note.nv.tkinfo           --------------------------
	.section	.note.nv.tkinfo,"",@"SHT_NOTE"
	.sectionflags	@"SHF_NOTE_NV_TKINFO"
	.tkinfo
        /*0018*/ 	.word	0x00000002
        /*0030*/ 	.string	""
        /*0030*/ 	.string	"ptxas"
        /*0030*/ 	.string	"Cuda compilation tools, release 13.0, V13.0.88"
        /*0030*/ 	.string	"Build cuda_13.0.r13.0/compiler.36424714_0"
        /*0030*/ 	.string	"-arch sm_100 -m 64 "



//--------------------- .note.nv.cuinfo           --------------------------
	.section	.note.nv.cuinfo,"",@"SHT_NOTE"
	.sectionflags	@"SHF_NOTE_NV_CUINFO"
        /*0018*/ 	.short	0x0002
        /*001a*/ 	.short	0x0064
        /*001c*/ 	.short	0x0082
	.zero		2


//--------------------- .nv.info                  --------------------------
	.section	.nv.info,"",@"SHT_CUDA_INFO"
	.align	4


	//----- nvinfo : EIATTR_REGCOUNT
	.align		4
        /*0000*/ 	.byte	0x04, 0x2f
        /*0002*/ 	.short	(.L_1 - .L_0)
	.align		4
.L_0:
        /*0004*/ 	.word	index@(_Z18convolution_kernelPfS_S_iiiiiii)
        /*0008*/ 	.word	0x00000004


	//----- nvinfo : EIATTR_FRAME_SIZE
	.align		4
.L_1:
        /*000c*/ 	.byte	0x04, 0x11
        /*000e*/ 	.short	(.L_3 - .L_2)
	.align		4
.L_2:
        /*0010*/ 	.word	index@(_Z18convolution_kernelPfS_S_iiiiiii)
        /*0014*/ 	.word	0x00000000


	//----- nvinfo : EIATTR_MIN_STACK_SIZE
	.align		4
.L_3:
        /*0018*/ 	.byte	0x04, 0x12
        /*001a*/ 	.short	(.L_5 - .L_4)
	.align		4
.L_4:
        /*001c*/ 	.word	index@(_Z18convolution_kernelPfS_S_iiiiiii)
        /*0020*/ 	.word	0x00000000
.L_5:


//--------------------- .nv.compat                --------------------------
	.section	.nv.compat,"",@"SHT_CUDA_COMPAT_INFO"
	.align	4
        /*0000*/ 	.byte	0x02, 0x09, 0x00, 0x00, 0x02, 0x02, 0x01, 0x00, 0x02, 0x05, 0x05, 0x00, 0x03, 0x07, 0x01, 0x01
        /*0010*/ 	.byte	0x02, 0x03, 0x00, 0x00, 0x02, 0x06, 0x01, 0x00, 0x04, 0x0b, 0x08, 0x00, 0x09, 0x00, 0x00, 0x00
        /*0020*/ 	.byte	0x00, 0x00, 0x00, 0x00


//--------------------- .nv.info._Z18convolution_kernelPfS_S_iiiiiii --------------------------
	.section	.nv.info._Z18convolution_kernelPfS_S_iiiiiii,"",@"SHT_CUDA_INFO"
	.sectionflags	@""
	.align	4


	//----- nvinfo : EIATTR_CUDA_API_VERSION
	.align		4
        /*0000*/ 	.byte	0x04, 0x37
        /*0002*/ 	.short	(.L_7 - .L_6)
.L_6:
        /*0004*/ 	.word	0x00000082


	//----- nvinfo : EIATTR_KPARAM_INFO
	.align		4
.L_7:
        /*0008*/ 	.byte	0x04, 0x17
        /*000a*/ 	.short	(.L_9 - .L_8)
.L_8:
        /*000c*/ 	.word	0x00000000
        /*0010*/ 	.short	0x0009
        /*0012*/ 	.short	0x0030
        /*0014*/ 	.byte	0x00, 0xf0, 0x11, 0x00


	//----- nvinfo : EIATTR_KPARAM_INFO
	.align		4
.L_9:
        /*0018*/ 	.byte	0x04, 0x17
        /*001a*/ 	.short	(.L_11 - .L_10)
.L_10:
        /*001c*/ 	.word	0x00000000
        /*0020*/ 	.short	0x0008
        /*0022*/ 	.short	0x002c
        /*0024*/ 	.byte	0x00, 0xf0, 0x11, 0x00


	//----- nvinfo : EIATTR_KPARAM_INFO
	.align		4
.L_11:
        /*0028*/ 	.byte	0x04, 0x17
        /*002a*/ 	.short	(.L_13 - .L_12)
.L_12:
        /*002c*/ 	.word	0x00000000
        /*0030*/ 	.short	0x0007
        /*0032*/ 	.short	0x0028
        /*0034*/ 	.byte	0x00, 0xf0, 0x11, 0x00


	//----- nvinfo : EIATTR_KPARAM_INFO
	.align		4
.L_13:
        /*0038*/ 	.byte	0x04, 0x17
        /*003a*/ 	.short	(.L_15 - .L_14)
.L_14:
        /*003c*/ 	.word	0x00000000
        /*0040*/ 	.short	0x0006
        /*0042*/ 	.short	0x0024
        /*0044*/ 	.byte	0x00, 0xf0, 0x11, 0x00


	//----- nvinfo : EIATTR_KPARAM_INFO
	.align		4
.L_15:
        /*0048*/ 	.byte	0x04, 0x17
        /*004a*/ 	.short	(.L_17 - .L_16)
.L_16:
        /*004c*/ 	.word	0x00000000
        /*0050*/ 	.short	0x0005
        /*0052*/ 	.short	0x0020
        /*0054*/ 	.byte	0x00, 0xf0, 0x11, 0x00


	//----- nvinfo : EIATTR_KPARAM_INFO
	.align		4
.L_17:
        /*0058*/ 	.byte	0x04, 0x17
        /*005a*/ 	.short	(.L_19 - .L_18)
.L_18:
        /*005c*/ 	.word	0x00000000
        /*0060*/ 	.short	0x0004
        /*0062*/ 	.short	0x001c
        /*0064*/ 	.byte	0x00, 0xf0, 0x11, 0x00


	//----- nvinfo : EIATTR_KPARAM_INFO
	.align		4
.L_19:
        /*0068*/ 	.byte	0x04, 0x17
        /*006a*/ 	.short	(.L_21 - .L_20)
.L_20:
        /*006c*/ 	.word	0x00000000
        /*0070*/ 	.short	0x0003
        /*0072*/ 	.short	0x0018
        /*0074*/ 	.byte	0x00, 0xf0, 0x11, 0x00


	//----- nvinfo : EIATTR_KPARAM_INFO
	.align		4
.L_21:
        /*0078*/ 	.byte	0x04, 0x17
        /*007a*/ 	.short	(.L_23 - .L_22)
.L_22:
        /*007c*/ 	.word	0x00000000
        /*0080*/ 	.short	0x0002
        /*0082*/ 	.short	0x0010
        /*0084*/ 	.byte	0x00, 0xf5, 0x21, 0x00


	//----- nvinfo : EIATTR_KPARAM_INFO
	.align		4
.L_23:
        /*0088*/ 	.byte	0x04, 0x17
        /*008a*/ 	.short	(.L_25 - .L_24)
.L_24:
        /*008c*/ 	.word	0x00000000
        /*0090*/ 	.short	0x0001
        /*0092*/ 	.short	0x0008
        /*0094*/ 	.byte	0x00, 0xf5, 0x21, 0x00


	//----- nvinfo : EIATTR_KPARAM_INFO
	.align		4
.L_25:
        /*0098*/ 	.byte	0x04, 0x17
        /*009a*/ 	.short	(.L_27 - .L_26)
.L_26:
        /*009c*/ 	.word	0x00000000
        /*00a0*/ 	.short	0x0000
        /*00a2*/ 	.short	0x0000
        /*00a4*/ 	.byte	0x00, 0xf5, 0x21, 0x00


	//----- nvinfo : EIATTR_SPARSE_MMA_MASK
	.align		4
.L_27:
        /*00a8*/ 	.byte	0x03, 0x50
        /*00aa*/ 	.short	0x0000


	//----- nvinfo : EIATTR_MAXREG_COUNT
	.align		4
        /*00ac*/ 	.byte	0x03, 0x1b
        /*00ae*/ 	.short	0x00ff


	//----- nvinfo : EIATTR_MERCURY_ISA_VERSION
	.align		4
        /*00b0*/ 	.byte	0x03, 0x5f
        /*00b2*/ 	.short	0x0101


	//----- nvinfo : EIATTR_VRC_CTA_INIT_COUNT
	.align		4
        /*00b4*/ 	.byte	0x02, 0x4a
	.zero		1
	.zero		1


	//----- nvinfo : EIATTR_EXIT_INSTR_OFFSETS
	.align		4
        /*00b8*/ 	.byte	0x04, 0x1c
        /*00ba*/ 	.short	(.L_29 - .L_28)


	//   ....[0]....
.L_28:
        /*00bc*/ 	.word	0x00000010


	//----- nvinfo : EIATTR_CBANK_PARAM_SIZE
	.align		4
.L_29:
        /*00c0*/ 	.byte	0x03, 0x19
        /*00c2*/ 	.short	0x0034


	//----- nvinfo : EIATTR_PARAM_CBANK
	.align		4
        /*00c4*/ 	.byte	0x04, 0x0a
        /*00c6*/ 	.short	(.L_31 - .L_30)
	.align		4
.L_30:
        /*00c8*/ 	.word	index@(.nv.constant0._Z18convolution_kernelPfS_S_iiiiiii)
        /*00cc*/ 	.short	0x0380
        /*00ce*/ 	.short	0x0034


	//----- nvinfo : EIATTR_SW_WAR
	.align		4
.L_31:
        /*00d0*/ 	.byte	0x04, 0x36
        /*00d2*/ 	.short	(.L_33 - .L_32)
.L_32:
        /*00d4*/ 	.word	0x00000008
.L_33:


//--------------------- .nv.callgraph             --------------------------
	.section	.nv.callgraph,"",@"SHT_CUDA_CALLGRAPH"
	.align	4
	.sectionentsize	8
	.align		4
        /*0000*/ 	.word	0x00000000
	.align		4
        /*0004*/ 	.word	0xffffffff
	.align		4
        /*0008*/ 	.word	0x00000000
	.align		4
        /*000c*/ 	.word	0xfffffffe
	.align		4
        /*0010*/ 	.word	0x00000000
	.align		4
        /*0014*/ 	.word	0xfffffffd
	.align		4
        /*0018*/ 	.word	0x00000000
	.align		4
        /*001c*/ 	.word	0xfffffffc


//--------------------- .text._Z18convolution_kernelPfS_S_iiiiiii --------------------------
	.section	.text._Z18convolution_kernelPfS_S_iiiiiii,"ax",@progbits
	.align	128
        .global         _Z18convolution_kernelPfS_S_iiiiiii
        .type           _Z18convolution_kernelPfS_S_iiiiiii,@function
        .size           _Z18convolution_kernelPfS_S_iiiiiii,(.L_x_1 - _Z18convolution_kernelPfS_S_iiiiiii)
        .other          _Z18convolution_kernelPfS_S_iiiiiii,@"STO_CUDA_ENTRY STV_DEFAULT"
_Z18convolution_kernelPfS_S_iiiiiii:
.text._Z18convolution_kernelPfS_S_iiiiiii:
[----:B------:R-:W-:Y:S01]  /*0000*/  LDC R1, c[0x0][0x37c] ;  /* 0x0000df00ff017b82 */ /* 0x000fe20000000800 */
[----:B------:R-:W-:Y:S05]  /*0010*/  EXIT ;  /* 0x000000000000794d */ /* 0x000fea0003800000 */
.L_x_0:
[----:B------:R-:W-:-:S00]  /*0020*/  BRA `(.L_x_0) ;  /* 0xfffffffc00fc7947 */ /* 0x000fc0000383ffff */
[----:B------:R-:W-:-:S00]  /*0030*/  NOP ;  /* 0x0000000000007918 */ /* 0x000fc00000000000 */
        /* <DEDUP_REMOVED lines=12> */
.L_x_1:


//--------------------- .nv.shared.reserved.0     --------------------------
	.section	.nv.shared.reserved.0,"aw",@nobits
	.weak		__nv_reservedSMEM_offset_0_alias
	.size		__nv_reservedSMEM_offset_0_alias, 0, 64
	.other		__nv_reservedSMEM_offset_0_alias,@"STO_CUDA_RESERVED_SHARED STV_DEFAULT"
__nv_reservedSMEM_offset_0_alias:
	.zero		0
	.zero		64


//--------------------- .nv.constant0._Z18convolution_kernelPfS_S_iiiiiii --------------------------
	.section	.nv.constant0._Z18convolution_kernelPfS_S_iiiiiii,"a",@progbits
	.sectionflags	@""
	.align	4
.nv.constant0._Z18convolution_kernelPfS_S_iiiiiii:
	.zero		948


//--------------------- SYMBOLS --------------------------

	.type		.nv.reservedSmem.offset0,@object
	.size		.nv.reservedSmem.offset0,0x4
